//
// Generated by NVIDIA NVVM Compiler
//
// Compiler Build ID: CL-36424714
// Cuda compilation tools, release 13.0, V13.0.88
// Based on NVVM 20.0.0
//

.version 9.0
.target sm_100
.address_size 64

	// .globl	_Z5saxpyPKfS0_Pffi

.visible .entry _Z5saxpyPKfS0_Pffi(
	.param .u64 .ptr .align 1 _Z5saxpyPKfS0_Pffi_param_0,
	.param .u64 .ptr .align 1 _Z5saxpyPKfS0_Pffi_param_1,
	.param .u64 .ptr .align 1 _Z5saxpyPKfS0_Pffi_param_2,
	.param .f32 _Z5saxpyPKfS0_Pffi_param_3,
	.param .u32 _Z5saxpyPKfS0_Pffi_param_4
)
{
	.reg .pred 	%p<2>;
	.reg .b32 	%r<3>;
	.reg .b32 	%f<5>;
	.reg .b64 	%rd<11>;

	ld.param.u64 	%rd1, [_Z5saxpyPKfS0_Pffi_param_0];
	ld.param.u64 	%rd2, [_Z5saxpyPKfS0_Pffi_param_1];
	ld.param.u64 	%rd3, [_Z5saxpyPKfS0_Pffi_param_2];
	ld.param.f32 	%f1, [_Z5saxpyPKfS0_Pffi_param_3];
	ld.param.u32 	%r2, [_Z5saxpyPKfS0_Pffi_param_4];
	mov.u32 	%r1, %tid.x;
	setp.ge.s32 	%p1, %r1, %r2;
	@%p1 bra 	$L__BB0_2;
	cvta.to.global.u64 	%rd4, %rd1;
	cvta.to.global.u64 	%rd5, %rd2;
	cvta.to.global.u64 	%rd6, %rd3;
	mul.wide.u32 	%rd7, %r1, 4;
	add.s64 	%rd8, %rd4, %rd7;
	ld.global.f32 	%f2, [%rd8];
	add.s64 	%rd9, %rd5, %rd7;
	ld.global.f32 	%f3, [%rd9];
	fma.rn.f32 	%f4, %f1, %f2, %f3;
	add.s64 	%rd10, %rd6, %rd7;
	st.global.f32 	[%rd10], %f4;
$L__BB0_2:
	ret;

}


// ===== COMPILED SASS (sm_100) =====

	.target	sm_100

	.elftype	@"ET_EXEC"


//--------------------- .note.nv.tkinfo           --------------------------
	.section	.note.nv.tkinfo,"",@"SHT_NOTE"
	.sectionflags	@"SHF_NOTE_NV_TKINFO"
	.tkinfo
        /*0018*/ 	.word	0x00000002
        /*0030*/ 	.string	""
        /*0030*/ 	.string	"ptxas"
        /*0030*/ 	.string	"Cuda compilation tools, release 13.0, V13.0.88"
        /*0030*/ 	.string	"Build cuda_13.0.r13.0/compiler.36424714_0"
        /*0030*/ 	.string	"-arch sm_100 -m 64 "



//--------------------- .note.nv.cuinfo           --------------------------
	.section	.note.nv.cuinfo,"",@"SHT_NOTE"
	.sectionflags	@"SHF_NOTE_NV_CUINFO"
        /*0018*/ 	.short	0x0002
        /*001a*/ 	.short	0x0064
        /*001c*/ 	.short	0x0082
	.zero		2


//--------------------- .nv.info                  --------------------------
	.section	.nv.info,"",@"SHT_CUDA_INFO"
	.align	4


	//----- nvinfo : EIATTR_REGCOUNT
	.align		4
        /*0000*/ 	.byte	0x04, 0x2f
        /*0002*/ 	.short	(.L_1 - .L_0)
	.align		4
.L_0:
        /*0004*/ 	.word	index@(_Z5saxpyPKfS0_Pffi)
        /*0008*/ 	.word	0x0000000c


	//----- nvinfo : EIATTR_FRAME_SIZE
	.align		4
.L_1:
        /*000c*/ 	.byte	0x04, 0x11
        /*000e*/ 	.short	(.L_3 - .L_2)
	.align		4
.L_2:
        /*0010*/ 	.word	index@(_Z5saxpyPKfS0_Pffi)
        /*0014*/ 	.word	0x00000000


	//----- nvinfo : EIATTR_MIN_STACK_SIZE
	.align		4
.L_3:
        /*0018*/ 	.byte	0x04, 0x12
        /*001a*/ 	.short	(.L_5 - .L_4)
	.align		4
.L_4:
        /*001c*/ 	.word	index@(_Z5saxpyPKfS0_Pffi)
        /*0020*/ 	.word	0x00000000
.L_5:


//--------------------- .nv.compat                --------------------------
	.section	.nv.compat,"",@"SHT_CUDA_COMPAT_INFO"
	.align	4
        /*0000*/ 	.byte	0x02, 0x09, 0x00, 0x00, 0x02, 0x02, 0x01, 0x00, 0x02, 0x05, 0x05, 0x00, 0x03, 0x07, 0x01, 0x01
        /*0010*/ 	.byte	0x02, 0x03, 0x00, 0x00, 0x02, 0x06, 0x01, 0x00, 0x04, 0x0b, 0x08, 0x00, 0x09, 0x00, 0x00, 0x00
        /*0020*/ 	.byte	0x00, 0x00, 0x00, 0x00


//--------------------- .nv.info._Z5saxpyPKfS0_Pffi --------------------------
	.section	.nv.info._Z5saxpyPKfS0_Pffi,"",@"SHT_CUDA_INFO"
	.sectionflags	@""
	.align	4


	//----- nvinfo : EIATTR_CUDA_API_VERSION
	.align		4
        /*0000*/ 	.byte	0x04, 0x37
        /*0002*/ 	.short	(.L_7 - .L_6)
.L_6:
        /*0004*/ 	.word	0x00000082


	//----- nvinfo : EIATTR_KPARAM_INFO
	.align		4
.L_7:
        /*0008*/ 	.byte	0x04, 0x17
        /*000a*/ 	.short	(.L_9 - .L_8)
.L_8:
        /*000c*/ 	.word	0x00000000
        /*0010*/ 	.short	0x0004
        /*0012*/ 	.short	0x001c
        /*0014*/ 	.byte	0x00, 0xf0, 0x11, 0x00


	//----- nvinfo : EIATTR_KPARAM_INFO
	.align		4
.L_9:
        /*0018*/ 	.byte	0x04, 0x17
        /*001a*/ 	.short	(.L_11 - .L_10)
.L_10:
        /*001c*/ 	.word	0x00000000
        /*0020*/ 	.short	0x0003
        /*0022*/ 	.short	0x0018
        /*0024*/ 	.byte	0x00, 0xf0, 0x11, 0x00


	//----- nvinfo : EIATTR_KPARAM_INFO
	.align		4
.L_11:
        /*0028*/ 	.byte	0x04, 0x17
        /*002a*/ 	.short	(.L_13 - .L_12)
.L_12:
        /*002c*/ 	.word	0x00000000
        /*0030*/ 	.short	0x0002
        /*0032*/ 	.short	0x0010
        /*0034*/ 	.byte	0x00, 0xf5, 0x21, 0x00


	//----- nvinfo : EIATTR_KPARAM_INFO
	.align		4
.L_13:
        /*0038*/ 	.byte	0x04, 0x17
        /*003a*/ 	.short	(.L_15 - .L_14)
.L_14:
        /*003c*/ 	.word	0x00000000
        /*0040*/ 	.short	0x0001
        /*0042*/ 	.short	0x0008
        /*0044*/ 	.byte	0x00, 0xf5, 0x21, 0x00


	//----- nvinfo : EIATTR_KPARAM_INFO
	.align		4
.L_15:
        /*0048*/ 	.byte	0x04, 0x17
        /*004a*/ 	.short	(.L_17 - .L_16)
.L_16:
        /*004c*/ 	.word	0x00000000
        /*0050*/ 	.short	0x0000
        /*0052*/ 	.short	0x0000
        /*0054*/ 	.byte	0x00, 0xf5, 0x21, 0x00


	//----- nvinfo : EIATTR_SPARSE_MMA_MASK
	.align		4
.L_17:
        /*0058*/ 	.byte	0x03, 0x50
        /*005a*/ 	.short	0x0000


	//----- nvinfo : EIATTR_MAXREG_COUNT
	.align		4
        /*005c*/ 	.byte	0x03, 0x1b
        /*005e*/ 	.short	0x00ff


	//----- nvinfo : EIATTR_MERCURY_ISA_VERSION
	.align		4
        /*0060*/ 	.byte	0x03, 0x5f
        /*0062*/ 	.short	0x0101


	//----- nvinfo : EIATTR_VRC_CTA_INIT_COUNT
	.align		4
        /*0064*/ 	.byte	0x02, 0x4a
	.zero		1
	.zero		1


	//----- nvinfo : EIATTR_EXIT_INSTR_OFFSETS
	.align		4
        /*0068*/ 	.byte	0x04, 0x1c
        /*006a*/ 	.short	(.L_19 - .L_18)


	//   ....[0]....
.L_18:
        /*006c*/ 	.word	0x00000040


	//   ....[1]....
        /*0070*/ 	.word	0x00000110


	//----- nvinfo : EIATTR_CBANK_PARAM_SIZE
	.align		4
.L_19:
        /*0074*/ 	.byte	0x03, 0x19
        /*0076*/ 	.short	0x0020


	//----- nvinfo : EIATTR_PARAM_CBANK
	.align		4
        /*0078*/ 	.byte	0x04, 0x0a
        /*007a*/ 	.short	(.L_21 - .L_20)
	.align		4
.L_20:
        /*007c*/ 	.word	index@(.nv.constant0._Z5saxpyPKfS0_Pffi)
        /*0080*/ 	.short	0x0380
        /*0082*/ 	.short	0x0020


	//----- nvinfo : EIATTR_SW_WAR
	.align		4
.L_21:
        /*0084*/ 	.byte	0x04, 0x36
        /*0086*/ 	.short	(.L_23 - .L_22)
.L_22:
        /*0088*/ 	.word	0x00000008
.L_23:


//--------------------- .nv.callgraph             --------------------------
	.section	.nv.callgraph,"",@"SHT_CUDA_CALLGRAPH"
	.align	4
	.sectionentsize	8
	.align		4
        /*0000*/ 	.word	0x00000000
	.align		4
        /*0004*/ 	.word	0xffffffff
	.align		4
        /*0008*/ 	.word	0x00000000
	.align		4
        /*000c*/ 	.word	0xfffffffe
	.align		4
        /*0010*/ 	.word	0x00000000
	.align		4
        /*0014*/ 	.word	0xfffffffd
	.align		4
        /*0018*/ 	.word	0x00000000
	.align		4
        /*001c*/ 	.word	0xfffffffc


//--------------------- .text._Z5saxpyPKfS0_Pffi  --------------------------
	.section	.text._Z5saxpyPKfS0_Pffi,"ax",@progbits
	.align	128
        .global         _Z5saxpyPKfS0_Pffi
        .type           _Z5saxpyPKfS0_Pffi,@function
        .size           _Z5saxpyPKfS0_Pffi,(.L_x_1 - _Z5saxpyPKfS0_Pffi)
        .other          _Z5saxpyPKfS0_Pffi,@"STO_CUDA_ENTRY STV_DEFAULT"
_Z5saxpyPKfS0_Pffi:
.text._Z5saxpyPKfS0_Pffi:
[----:B------:R-:W-:Y:S01]  /*0000*/  LDC R1, c[0x0][0x37c] ;  /* 0x0000df00ff017b82 */ /* 0x000fe20000000800 */
[----:B------:R-:W0:Y:S01]  /*0010*/  S2R R9, SR_TID.X ;  /* 0x0000000000097919 */ /* 0x000e220000002100 */
[----:B------:R-:W0:Y:S02]  /*0020*/  LDCU UR4, c[0x0][0x39c] ;  /* 0x00007380ff0477ac */ /* 0x000e240008000800 */
[----:B0-----:R-:W-:-:S13]  /*0030*/  ISETP.GE.AND P0, PT, R9, UR4, PT ;  /* 0x0000000409007c0c */ /* 0x001fda000bf06270 */
[----:B------:R-:W-:Y:S05]  /*0040*/  @P0 EXIT ;  /* 0x000000000000094d */ /* 0x000fea0003800000 */
[----:B------:R-:W0:Y:S01]  /*0050*/  LDC.64 R2, c[0x0][0x380] ;  /* 0x0000e000ff027b82 */ /* 0x000e220000000a00 */
[----:B------:R-:W1:Y:S01]  /*0060*/  LDCU.64 UR4, c[0x0][0x358] ;  /* 0x00006b00ff0477ac */ /* 0x000e620008000a00 */
[----:B------:R-:W2:Y:S06]  /*0070*/  LDCU UR6, c[0x0][0x398] ;  /* 0x00007300ff0677ac */ /* 0x000eac0008000800 */
[----:B------:R-:W3:Y:S08]  /*0080*/  LDC.64 R4, c[0x0][0x388] ;  /* 0x0000e200ff047b82 */ /* 0x000ef00000000a00 */
[----:B------:R-:W4:Y:S01]  /*0090*/  LDC.64 R6, c[0x0][0x390] ;  /* 0x0000e400ff067b82 */ /* 0x000f220000000a00 */
[----:B0-----:R-:W-:-:S06]  /*00a0*/  IMAD.WIDE.U32 R2, R9, 0x4, R2 ;  /* 0x0000000409027825 */ /* 0x001fcc00078e0002 */
[----:B-1----:R-:W2:Y:S01]  /*00b0*/  LDG.E R2, desc[UR4][R2.64] ;  /* 0x0000000402027981 */ /* 0x002ea2000c1e1900 */
[----:B---3--:R-:W-:-:S06]  /*00c0*/  IMAD.WIDE.U32 R4, R9, 0x4, R4 ;  /* 0x0000000409047825 */ /* 0x008fcc00078e0004 */
[----:B------:R-:W2:Y:S01]  /*00d0*/  LDG.E R5, desc[UR4][R4.64] ;  /* 0x0000000404057981 */ /* 0x000ea2000c1e1900 */
[----:B----4-:R-:W-:-:S04]  /*00e0*/  IMAD.WIDE.U32 R6, R9, 0x4, R6 ;  /* 0x0000000409067825 */ /* 0x010fc800078e0006 */
[----:B--2---:R-:W-:-:S05]  /*00f0*/  FFMA R9, R2, UR6, R5 ;  /* 0x0000000602097c23 */ /* 0x004fca0008000005 */
[----:B------:R-:W-:Y:S01]  /*0100*/  STG.E desc[UR4][R6.64], R9 ;  /* 0x0000000906007986 */ /* 0x000fe2000c101904 */
[----:B------:R-:W-:Y:S05]  /*0110*/  EXIT ;  /* 0x000000000000794d */ /* 0x000fea0003800000 */
.L_x_0:
[----:B------:R-:W-:-:S00]  /*0120*/  BRA `(.L_x_0) ;  /* 0xfffffffc00fc7947 */ /* 0x000fc0000383ffff */
[----:B------:R-:W-:-:S00]  /*0130*/  NOP ;  /* 0x0000000000007918 */ /* 0x000fc00000000000 */
        /* <DEDUP_REMOVED lines=12> */
.L_x_1:


//--------------------- .nv.shared.reserved.0     --------------------------
	.section	.nv.shared.reserved.0,"aw",@nobits
	.weak		__nv_reservedSMEM_offset_0_alias
	.size		__nv_reservedSMEM_offset_0_alias, 0, 64
	.other		__nv_reservedSMEM_offset_0_alias,@"STO_CUDA_RESERVED_SHARED STV_DEFAULT"
__nv_reservedSMEM_offset_0_alias:
	.zero		0
	.zero		64


//--------------------- .nv.constant0._Z5saxpyPKfS0_Pffi --------------------------
	.section	.nv.constant0._Z5saxpyPKfS0_Pffi,"a",@progbits
	.sectionflags	@""
	.align	4
.nv.constant0._Z5saxpyPKfS0_Pffi:
	.zero		928


//--------------------- SYMBOLS --------------------------

	.type		.nv.reservedSmem.offset0,@object
	.size		.nv.reservedSmem.offset0,0x4
